//
// Generated by NVIDIA NVVM Compiler
//
// Compiler Build ID: CL-36424714
// Cuda compilation tools, release 13.0, V13.0.88
// Based on NVVM 20.0.0
//

.version 9.0
.target sm_100
.address_size 64

	// .globl	_Z11addArrayIntPKiS0_Pij

.visible .entry _Z11addArrayIntPKiS0_Pij(
	.param .u64 .ptr .align 1 _Z11addArrayIntPKiS0_Pij_param_0,
	.param .u64 .ptr .align 1 _Z11addArrayIntPKiS0_Pij_param_1,
	.param .u64 .ptr .align 1 _Z11addArrayIntPKiS0_Pij_param_2,
	.param .u32 _Z11addArrayIntPKiS0_Pij_param_3
)
{
	.reg .pred 	%p<2>;
	.reg .b32 	%r<9>;
	.reg .b64 	%rd<11>;

	ld.param.u64 	%rd1, [_Z11addArrayIntPKiS0_Pij_param_0];
	ld.param.u64 	%rd2, [_Z11addArrayIntPKiS0_Pij_param_1];
	ld.param.u64 	%rd3, [_Z11addArrayIntPKiS0_Pij_param_2];
	ld.param.u32 	%r2, [_Z11addArrayIntPKiS0_Pij_param_3];
	mov.u32 	%r3, %ntid.x;
	mov.u32 	%r4, %ctaid.x;
	mov.u32 	%r5, %tid.x;
	mad.lo.s32 	%r1, %r3, %r4, %r5;
	setp.ge.u32 	%p1, %r1, %r2;
	@%p1 bra 	$L__BB0_2;
	cvta.to.global.u64 	%rd4, %rd1;
	cvta.to.global.u64 	%rd5, %rd2;
	cvta.to.global.u64 	%rd6, %rd3;
	mul.wide.u32 	%rd7, %r1, 4;
	add.s64 	%rd8, %rd4, %rd7;
	ld.global.u32 	%r6, [%rd8];
	add.s64 	%rd9, %rd5, %rd7;
	ld.global.u32 	%r7, [%rd9];
	add.s32 	%r8, %r7, %r6;
	add.s64 	%rd10, %rd6, %rd7;
	st.global.u32 	[%rd10], %r8;
$L__BB0_2:
	ret;

}


// ===== COMPILED SASS (sm_100) =====

	.target	sm_100

	.elftype	@"ET_EXEC"


//--------------------- .note.nv.tkinfo           --------------------------
	.section	.note.nv.tkinfo,"",@"SHT_NOTE"
	.sectionflags	@"SHF_NOTE_NV_TKINFO"
	.tkinfo
        /*0018*/ 	.word	0x00000002
        /*0030*/ 	.string	""
        /*0030*/ 	.string	"ptxas"
        /*0030*/ 	.string	"Cuda compilation tools, release 13.0, V13.0.88"
        /*0030*/ 	.string	"Build cuda_13.0.r13.0/compiler.36424714_0"
        /*0030*/ 	.string	"-arch sm_100 -m 64 "



//--------------------- .note.nv.cuinfo           --------------------------
	.section	.note.nv.cuinfo,"",@"SHT_NOTE"
	.sectionflags	@"SHF_NOTE_NV_CUINFO"
        /*0018*/ 	.short	0x0002
        /*001a*/ 	.short	0x0064
        /*001c*/ 	.short	0x0082
	.zero		2


//--------------------- .nv.info                  --------------------------
	.section	.nv.info,"",@"SHT_CUDA_INFO"
	.align	4


	//----- nvinfo : EIATTR_REGCOUNT
	.align		4
        /*0000*/ 	.byte	0x04, 0x2f
        /*0002*/ 	.short	(.L_1 - .L_0)
	.align		4
.L_0:
        /*0004*/ 	.word	index@(_Z11addArrayIntPKiS0_Pij)
        /*0008*/ 	.word	0x0000000c


	//----- nvinfo : EIATTR_FRAME_SIZE
	.align		4
.L_1:
        /*000c*/ 	.byte	0x04, 0x11
        /*000e*/ 	.short	(.L_3 - .L_2)
	.align		4
.L_2:
        /*0010*/ 	.word	index@(_Z11addArrayIntPKiS0_Pij)
        /*0014*/ 	.word	0x00000000


	//----- nvinfo : EIATTR_MIN_STACK_SIZE
	.align		4
.L_3:
        /*0018*/ 	.byte	0x04, 0x12
        /*001a*/ 	.short	(.L_5 - .L_4)
	.align		4
.L_4:
        /*001c*/ 	.word	index@(_Z11addArrayIntPKiS0_Pij)
        /*0020*/ 	.word	0x00000000
.L_5:


//--------------------- .nv.compat                --------------------------
	.section	.nv.compat,"",@"SHT_CUDA_COMPAT_INFO"
	.align	4
        /*0000*/ 	.byte	0x02, 0x09, 0x00, 0x00, 0x02, 0x02, 0x01, 0x00, 0x02, 0x05, 0x05, 0x00, 0x03, 0x07, 0x01, 0x01
        /*0010*/ 	.byte	0x02, 0x03, 0x00, 0x00, 0x02, 0x06, 0x01, 0x00, 0x04, 0x0b, 0x08, 0x00, 0x09, 0x00, 0x00, 0x00
        /*0020*/ 	.byte	0x00, 0x00, 0x00, 0x00


//--------------------- .nv.info._Z11addArrayIntPKiS0_Pij --------------------------
	.section	.nv.info._Z11addArrayIntPKiS0_Pij,"",@"SHT_CUDA_INFO"
	.sectionflags	@""
	.align	4


	//----- nvinfo : EIATTR_CUDA_API_VERSION
	.align		4
        /*0000*/ 	.byte	0x04, 0x37
        /*0002*/ 	.short	(.L_7 - .L_6)
.L_6:
        /*0004*/ 	.word	0x00000082


	//----- nvinfo : EIATTR_KPARAM_INFO
	.align		4
.L_7:
        /*0008*/ 	.byte	0x04, 0x17
        /*000a*/ 	.short	(.L_9 - .L_8)
.L_8:
        /*000c*/ 	.word	0x00000000
        /*0010*/ 	.short	0x0003
        /*0012*/ 	.short	0x0018
        /*0014*/ 	.byte	0x00, 0xf0, 0x11, 0x00


	//----- nvinfo : EIATTR_KPARAM_INFO
	.align		4
.L_9:
        /*0018*/ 	.byte	0x04, 0x17
        /*001a*/ 	.short	(.L_11 - .L_10)
.L_10:
        /*001c*/ 	.word	0x00000000
        /*0020*/ 	.short	0x0002
        /*0022*/ 	.short	0x0010
        /*0024*/ 	.byte	0x00, 0xf5, 0x21, 0x00


	//----- nvinfo : EIATTR_KPARAM_INFO
	.align		4
.L_11:
        /*0028*/ 	.byte	0x04, 0x17
        /*002a*/ 	.short	(.L_13 - .L_12)
.L_12:
        /*002c*/ 	.word	0x00000000
        /*0030*/ 	.short	0x0001
        /*0032*/ 	.short	0x0008
        /*0034*/ 	.byte	0x00, 0xf5, 0x21, 0x00


	//----- nvinfo : EIATTR_KPARAM_INFO
	.align		4
.L_13:
        /*0038*/ 	.byte	0x04, 0x17
        /*003a*/ 	.short	(.L_15 - .L_14)
.L_14:
        /*003c*/ 	.word	0x00000000
        /*0040*/ 	.short	0x0000
        /*0042*/ 	.short	0x0000
        /*0044*/ 	.byte	0x00, 0xf5, 0x21, 0x00


	//----- nvinfo : EIATTR_SPARSE_MMA_MASK
	.align		4
.L_15:
        /*0048*/ 	.byte	0x03, 0x50
        /*004a*/ 	.short	0x0000


	//----- nvinfo : EIATTR_MAXREG_COUNT
	.align		4
        /*004c*/ 	.byte	0x03, 0x1b
        /*004e*/ 	.short	0x00ff


	//----- nvinfo : EIATTR_MERCURY_ISA_VERSION
	.align		4
        /*0050*/ 	.byte	0x03, 0x5f
        /*0052*/ 	.short	0x0101


	//----- nvinfo : EIATTR_VRC_CTA_INIT_COUNT
	.align		4
        /*0054*/ 	.byte	0x02, 0x4a
	.zero		1
	.zero		1


	//----- nvinfo : EIATTR_EXIT_INSTR_OFFSETS
	.align		4
        /*0058*/ 	.byte	0x04, 0x1c
        /*005a*/ 	.short	(.L_17 - .L_16)


	//   ....[0]....
.L_16:
        /*005c*/ 	.word	0x00000070


	//   ....[1]....
        /*0060*/ 	.word	0x00000130


	//----- nvinfo : EIATTR_CBANK_PARAM_SIZE
	.align		4
.L_17:
        /*0064*/ 	.byte	0x03, 0x19
        /*0066*/ 	.short	0x001c


	//----- nvinfo : EIATTR_PARAM_CBANK
	.align		4
        /*0068*/ 	.byte	0x04, 0x0a
        /*006a*/ 	.short	(.L_19 - .L_18)
	.align		4
.L_18:
        /*006c*/ 	.word	index@(.nv.constant0._Z11addArrayIntPKiS0_Pij)
        /*0070*/ 	.short	0x0380
        /*0072*/ 	.short	0x001c


	//----- nvinfo : EIATTR_SW_WAR
	.align		4
.L_19:
        /*0074*/ 	.byte	0x04, 0x36
        /*0076*/ 	.short	(.L_21 - .L_20)
.L_20:
        /*0078*/ 	.word	0x00000008
.L_21:


//--------------------- .nv.callgraph             --------------------------
	.section	.nv.callgraph,"",@"SHT_CUDA_CALLGRAPH"
	.align	4
	.sectionentsize	8
	.align		4
        /*0000*/ 	.word	0x00000000
	.align		4
        /*0004*/ 	.word	0xffffffff
	.align		4
        /*0008*/ 	.word	0x00000000
	.align		4
        /*000c*/ 	.word	0xfffffffe
	.align		4
        /*0010*/ 	.word	0x00000000
	.align		4
        /*0014*/ 	.word	0xfffffffd
	.align		4
        /*0018*/ 	.word	0x00000000
	.align		4
        /*001c*/ 	.word	0xfffffffc


//--------------------- .text._Z11addArrayIntPKiS0_Pij --------------------------
	.section	.text._Z11addArrayIntPKiS0_Pij,"ax",@progbits
	.align	128
        .global         _Z11addArrayIntPKiS0_Pij
        .type           _Z11addArrayIntPKiS0_Pij,@function
        .size           _Z11addArrayIntPKiS0_Pij,(.L_x_1 - _Z11addArrayIntPKiS0_Pij)
        .other          _Z11addArrayIntPKiS0_Pij,@"STO_CUDA_ENTRY STV_DEFAULT"
_Z11addArrayIntPKiS0_Pij:
.text._Z11addArrayIntPKiS0_Pij:
[----:B------:R-:W-:Y:S01]  /*0000*/  LDC R1, c[0x0][0x37c] ;  /* 0x0000df00ff017b82 */ /* 0x000fe20000000800 */
[----:B------:R-:W0:Y:S01]  /*0010*/  S2R R9, SR_CTAID.X ;  /* 0x0000000000097919 */ /* 0x000e220000002500 */
[----:B------:R-:W0:Y:S01]  /*0020*/  LDCU UR4, c[0x0][0x360] ;  /* 0x00006c00ff0477ac */ /* 0x000e220008000800 */
[----:B------:R-:W0:Y:S01]  /*0030*/  S2R R0, SR_TID.X ;  /* 0x0000000000007919 */ /* 0x000e220000002100 */
[----:B------:R-:W1:Y:S01]  /*0040*/  LDCU UR5, c[0x0][0x398] ;  /* 0x00007300ff0577ac */ /* 0x000e620008000800 */
[----:B0-----:R-:W-:-:S05]  /*0050*/  IMAD R9, R9, UR4, R0 ;  /* 0x0000000409097c24 */ /* 0x001fca000f8e0200 */
[----:B-1----:R-:W-:-:S13]  /*0060*/  ISETP.GE.U32.AND P0, PT, R9, UR5, PT ;  /* 0x0000000509007c0c */ /* 0x002fda000bf06070 */
[----:B------:R-:W-:Y:S05]  /*0070*/  @P0 EXIT ;  /* 0x000000000000094d */ /* 0x000fea0003800000 */
[----:B------:R-:W0:Y:S01]  /*0080*/  LDC.64 R2, c[0x0][0x380] ;  /* 0x0000e000ff027b82 */ /* 0x000e220000000a00 */
[----:B------:R-:W1:Y:S07]  /*0090*/  LDCU.64 UR4, c[0x0][0x358] ;  /* 0x00006b00ff0477ac */ /* 0x000e6e0008000a00 */
[----:B------:R-:W2:Y:S08]  /*00a0*/  LDC.64 R4, c[0x0][0x388] ;  /* 0x0000e200ff047b82 */ /* 0x000eb00000000a00 */
[----:B------:R-:W3:Y:S01]  /*00b0*/  LDC.64 R6, c[0x0][0x390] ;  /* 0x0000e400ff067b82 */ /* 0x000ee20000000a00 */
[----:B0-----:R-:W-:-:S06]  /*00c0*/  IMAD.WIDE.U32 R2, R9, 0x4, R2 ;  /* 0x0000000409027825 */ /* 0x001fcc00078e0002 */
[----:B-1----:R-:W4:Y:S01]  /*00d0*/  LDG.E R2, desc[UR4][R2.64] ;  /* 0x0000000402027981 */ /* 0x002f22000c1e1900 */
[----:B--2---:R-:W-:-:S06]  /*00e0*/  IMAD.WIDE.U32 R4, R9, 0x4, R4 ;  /* 0x0000000409047825 */ /* 0x004fcc00078e0004 */
[----:B------:R-:W4:Y:S01]  /*00f0*/  LDG.E R5, desc[UR4][R4.64] ;  /* 0x0000000404057981 */ /* 0x000f22000c1e1900 */
[----:B---3--:R-:W-:Y:S01]  /*0100*/  IMAD.WIDE.U32 R6, R9, 0x4, R6 ;  /* 0x0000000409067825 */ /* 0x008fe200078e0006 */
[----:B----4-:R-:W-:-:S05]  /*0110*/  IADD3 R9, PT, PT, R2, R5, RZ ;  /* 0x0000000502097210 */ /* 0x010fca0007ffe0ff */
[----:B------:R-:W-:Y:S01]  /*0120*/  STG.E desc[UR4][R6.64], R9 ;  /* 0x0000000906007986 */ /* 0x000fe2000c101904 */
[----:B------:R-:W-:Y:S05]  /*0130*/  EXIT ;  /* 0x000000000000794d */ /* 0x000fea0003800000 */
.L_x_0:
[----:B------:R-:W-:-:S00]  /*0140*/  BRA `(.L_x_0) ;  /* 0xfffffffc00fc7947 */ /* 0x000fc0000383ffff */
[----:B------:R-:W-:-:S00]  /*0150*/  NOP ;  /* 0x0000000000007918 */ /* 0x000fc00000000000 */
        /* <DEDUP_REMOVED lines=10> */
.L_x_1:


//--------------------- .nv.shared.reserved.0     --------------------------
	.section	.nv.shared.reserved.0,"aw",@nobits
	.weak		__nv_reservedSMEM_offset_0_alias
	.size		__nv_reservedSMEM_offset_0_alias, 0, 64
	.other		__nv_reservedSMEM_offset_0_alias,@"STO_CUDA_RESERVED_SHARED STV_DEFAULT"
__nv_reservedSMEM_offset_0_alias:
	.zero		0
	.zero		64


//--------------------- .nv.constant0._Z11addArrayIntPKiS0_Pij --------------------------
	.section	.nv.constant0._Z11addArrayIntPKiS0_Pij,"a",@progbits
	.sectionflags	@""
	.align	4
.nv.constant0._Z11addArrayIntPKiS0_Pij:
	.zero		924


//--------------------- SYMBOLS --------------------------

	.type		.nv.reservedSmem.offset0,@object
	.size		.nv.reservedSmem.offset0,0x4
